	.headerflags	@"EF_CUDA_TEXMODE_UNIFIED EF_CUDA_64BIT_ADDRESS EF_CUDA_ACCELERATORS EF_CUDA_SM90 EF_CUDA_VIRTUAL_SM(EF_CUDA_SM90)"
	.elftype	@"ET_EXEC"


//--------------------- .nv.info                  --------------------------
	.section	.nv.info,"",@"SHT_CUDA_INFO"
	.align	4


	//----- nvinfo : EIATTR_REGCOUNT
	.align		4
        /*0000*/ 	.byte	0x04, 0x2f
        /*0002*/ 	.short	(.L_1 - .L_0)
	.align		4
.L_0:
        /*0004*/ 	.word	index@(triton_poi_fused_cat_6)
        /*0008*/ 	.word	0x00000038


	//----- nvinfo : EIATTR_MIN_STACK_SIZE
	.align		4
.L_1:
        /*000c*/ 	.byte	0x04, 0x12
        /*000e*/ 	.short	(.L_3 - .L_2)
	.align		4
.L_2:
        /*0010*/ 	.word	index@(triton_poi_fused_cat_6)
        /*0014*/ 	.word	0x00000000


	//----- nvinfo : EIATTR_FRAME_SIZE
	.align		4
.L_3:
        /*0018*/ 	.byte	0x04, 0x11
        /*001a*/ 	.short	(.L_5 - .L_4)
	.align		4
.L_4:
        /*001c*/ 	.word	index@(triton_poi_fused_cat_6)
        /*0020*/ 	.word	0x00000000


	//----- nvinfo : EIATTR_MIN_STACK_SIZE
	.align		4
.L_5:
        /*0024*/ 	.byte	0x04, 0x12
        /*0026*/ 	.short	(.L_7 - .L_6)
	.align		4
.L_6:
        /*0028*/ 	.word	index@(triton_poi_fused_cat_6)
        /*002c*/ 	.word	0x00000000
.L_7:


//--------------------- .nv.info.triton_poi_fused_cat_6 --------------------------
	.section	.nv.info.triton_poi_fused_cat_6,"",@"SHT_CUDA_INFO"
	.sectionflags	@""
	.align	4


	//----- nvinfo : EIATTR_CUDA_API_VERSION
	.align		4
        /*0000*/ 	.byte	0x04, 0x37
        /*0002*/ 	.short	(.L_9 - .L_8)
.L_8:
        /*0004*/ 	.word	0x0000007c


	//----- nvinfo : EIATTR_KPARAM_INFO
	.align		4
.L_9:
        /*0008*/ 	.byte	0x04, 0x17
        /*000a*/ 	.short	(.L_11 - .L_10)
.L_10:
        /*000c*/ 	.word	0x00000000
        /*0010*/ 	.short	0x0009
        /*0012*/ 	.short	0x0048
        /*0014*/ 	.byte	0x00, 0xf0, 0x11, 0x00


	//----- nvinfo : EIATTR_KPARAM_INFO
	.align		4
.L_11:
        /*0018*/ 	.byte	0x04, 0x17
        /*001a*/ 	.short	(.L_13 - .L_12)
.L_12:
        /*001c*/ 	.word	0x00000000
        /*0020*/ 	.short	0x0008
        /*0022*/ 	.short	0x0040
        /*0024*/ 	.byte	0x00, 0xf4, 0x21, 0x00


	//----- nvinfo : EIATTR_KPARAM_INFO
	.align		4
.L_13:
        /*0028*/ 	.byte	0x04, 0x17
        /*002a*/ 	.short	(.L_15 - .L_14)
.L_14:
        /*002c*/ 	.word	0x00000000
        /*0030*/ 	.short	0x0007
        /*0032*/ 	.short	0x0038
        /*0034*/ 	.byte	0x00, 0xf4, 0x21, 0x00


	//----- nvinfo : EIATTR_KPARAM_INFO
	.align		4
.L_15:
        /*0038*/ 	.byte	0x04, 0x17
        /*003a*/ 	.short	(.L_17 - .L_16)
.L_16:
        /*003c*/ 	.word	0x00000000
        /*0040*/ 	.short	0x0006
        /*0042*/ 	.short	0x0030
        /*0044*/ 	.byte	0x00, 0xf4, 0x21, 0x00


	//----- nvinfo : EIATTR_KPARAM_INFO
	.align		4
.L_17:
        /*0048*/ 	.byte	0x04, 0x17
        /*004a*/ 	.short	(.L_19 - .L_18)
.L_18:
        /*004c*/ 	.word	0x00000000
        /*0050*/ 	.short	0x0005
        /*0052*/ 	.short	0x0028
        /*0054*/ 	.byte	0x00, 0xf4, 0x21, 0x00


	//----- nvinfo : EIATTR_KPARAM_INFO
	.align		4
.L_19:
        /*0058*/ 	.byte	0x04, 0x17
        /*005a*/ 	.short	(.L_21 - .L_20)
.L_20:
        /*005c*/ 	.word	0x00000000
        /*0060*/ 	.short	0x0004
        /*0062*/ 	.short	0x0020
        /*0064*/ 	.byte	0x00, 0xf4, 0x21, 0x00


	//----- nvinfo : EIATTR_KPARAM_INFO
	.align		4
.L_21:
        /*0068*/ 	.byte	0x04, 0x17
        /*006a*/ 	.short	(.L_23 - .L_22)
.L_22:
        /*006c*/ 	.word	0x00000000
        /*0070*/ 	.short	0x0003
        /*0072*/ 	.short	0x0018
        /*0074*/ 	.byte	0x00, 0xf4, 0x21, 0x00


	//----- nvinfo : EIATTR_KPARAM_INFO
	.align		4
.L_23:
        /*0078*/ 	.byte	0x04, 0x17
        /*007a*/ 	.short	(.L_25 - .L_24)
.L_24:
        /*007c*/ 	.word	0x00000000
        /*0080*/ 	.short	0x0002
        /*0082*/ 	.short	0x0010
        /*0084*/ 	.byte	0x00, 0xf4, 0x21, 0x00


	//----- nvinfo : EIATTR_KPARAM_INFO
	.align		4
.L_25:
        /*0088*/ 	.byte	0x04, 0x17
        /*008a*/ 	.short	(.L_27 - .L_26)
.L_26:
        /*008c*/ 	.word	0x00000000
        /*0090*/ 	.short	0x0001
        /*0092*/ 	.short	0x0008
        /*0094*/ 	.byte	0x00, 0xf4, 0x21, 0x00


	//----- nvinfo : EIATTR_KPARAM_INFO
	.align		4
.L_27:
        /*0098*/ 	.byte	0x04, 0x17
        /*009a*/ 	.short	(.L_29 - .L_28)
.L_28:
        /*009c*/ 	.word	0x00000000
        /*00a0*/ 	.short	0x0000
        /*00a2*/ 	.short	0x0000
        /*00a4*/ 	.byte	0x00, 0xf4, 0x21, 0x00


	//----- nvinfo : EIATTR_SPARSE_MMA_MASK
	.align		4
.L_29:
        /*00a8*/ 	.byte	0x03, 0x50
        /*00aa*/ 	.short	0x0000


	//----- nvinfo : EIATTR_MAXREG_COUNT
	.align		4
        /*00ac*/ 	.byte	0x03, 0x1b
        /*00ae*/ 	.short	0x00ff


	//----- nvinfo : EIATTR_EXIT_INSTR_OFFSETS
	.align		4
        /*00b0*/ 	.byte	0x04, 0x1c
        /*00b2*/ 	.short	(.L_31 - .L_30)


	//   ....[0]....
.L_30:
        /*00b4*/ 	.word	0x00001a10


	//----- nvinfo : EIATTR_REQNTID
	.align		4
.L_31:
        /*00b8*/ 	.byte	0x04, 0x10
        /*00ba*/ 	.short	(.L_33 - .L_32)
.L_32:
        /*00bc*/ 	.word	0x00000080
        /*00c0*/ 	.word	0x00000001
        /*00c4*/ 	.word	0x00000001


	//----- nvinfo : EIATTR_CBANK_PARAM_SIZE
	.align		4
.L_33:
        /*00c8*/ 	.byte	0x03, 0x19
        /*00ca*/ 	.short	0x004c


	//----- nvinfo : EIATTR_PARAM_CBANK
	.align		4
        /*00cc*/ 	.byte	0x04, 0x0a
        /*00ce*/ 	.short	(.L_35 - .L_34)
	.align		4
.L_34:
        /*00d0*/ 	.word	index@(.nv.constant0.triton_poi_fused_cat_6)
        /*00d4*/ 	.short	0x0210
        /*00d6*/ 	.short	0x004c


	//----- nvinfo : EIATTR_SW_WAR
	.align		4
.L_35:
        /*00d8*/ 	.byte	0x04, 0x36
        /*00da*/ 	.short	(.L_37 - .L_36)
.L_36:
        /*00dc*/ 	.word	0x00000008
.L_37:


//--------------------- .nv.callgraph             --------------------------
	.section	.nv.callgraph,"",@"SHT_CUDA_CALLGRAPH"
	.align	4
	.sectionentsize	8
	.align		4
        /*0000*/ 	.word	0x00000000
	.align		4
        /*0004*/ 	.word	0xffffffff
	.align		4
        /*0008*/ 	.word	0x00000000
	.align		4
        /*000c*/ 	.word	0xfffffffe
	.align		4
        /*0010*/ 	.word	0x00000000
	.align		4
        /*0014*/ 	.word	0xfffffffd
	.align		4
        /*0018*/ 	.word	0x00000000
	.align		4
        /*001c*/ 	.word	0xfffffffc


//--------------------- .text.triton_poi_fused_cat_6 --------------------------
	.section	.text.triton_poi_fused_cat_6,"ax",@progbits
	.align	128
        .global         triton_poi_fused_cat_6
        .type           triton_poi_fused_cat_6,@function
        .size           triton_poi_fused_cat_6,(.L_x_1 - triton_poi_fused_cat_6)
        .other          triton_poi_fused_cat_6,@"STO_CUDA_ENTRY STV_DEFAULT"
triton_poi_fused_cat_6:
.text.triton_poi_fused_cat_6:
[----:B------:R-:W-:Y:S01]  /*0000*/  LDC R1, c[0x0][0x28] ;  /* 0x00000a00ff017b82 */ /* 0x000fe20000000800 */
[----:B------:R-:W1:Y:S07]  /*0010*/  S2R R0, SR_TID.X ;  /* 0x0000000000007919 */ /* 0x000e6e0000002100 */
[----:B------:R-:W2:Y:S01]  /*0020*/  LDC.64 R4, c[0x0][0x228] ;  /* 0x00008a00ff047b82 */ /* 0x000ea20000000a00 */
[----:B------:R-:W-:Y:S01]  /*0030*/  ULDC.64 UR6, c[0x0][0x220] ;  /* 0x0000880000067ab9 */ /* 0x000fe20000000a00 */
[----:B------:R-:W-:Y:S01]  /*0040*/  IMAD.MOV.U32 R47, RZ, RZ, RZ ;  /* 0x000000ffff2f7224 */ /* 0x000fe200078e00ff */
[----:B------:R-:W3:Y:S01]  /*0050*/  S2R R3, SR_CTAID.X ;  /* 0x0000000000037919 */ /* 0x000ee20000002500 */
[----:B------:R-:W-:Y:S01]  /*0060*/  ULDC.64 UR4, c[0x0][0x208] ;  /* 0x0000820000047ab9 */ /* 0x000fe20000000a00 */
[----:B------:R-:W-:Y:S01]  /*0070*/  IMAD.MOV.U32 R21, RZ, RZ, RZ ;  /* 0x000000ffff157224 */ /* 0x000fe200078e00ff */
[----:B------:R-:W-:Y:S01]  /*0080*/  ULDC.64 UR8, c[0x0][0x240] ;  /* 0x0000900000087ab9 */ /* 0x000fe20000000a00 */
[----:B------:R-:W-:Y:S01]  /*0090*/  IMAD.MOV.U32 R33, RZ, RZ, RZ ;  /* 0x000000ffff217224 */ /* 0x000fe200078e00ff */
[----:B------:R-:W4:Y:S08]  /*00a0*/  LDC.64 R42, c[0x0][0x210] ;  /* 0x00008400ff2a7b82 */ /* 0x000f300000000a00 */
[----:B------:R-:W5:Y:S01]  /*00b0*/  LDC.64 R52, c[0x0][0x218] ;  /* 0x00008600ff347b82 */ /* 0x000f620000000a00 */
[----:B-1----:R-:W-:Y:S01]  /*00c0*/  IMAD.SHL.U32 R0, R0, 0x4, RZ ;  /* 0x0000000400007824 */ /* 0x002fe200078e00ff */
[----:B---3--:R-:W-:-:S04]  /*00d0*/  SHF.R.S32.HI R9, RZ, 0x15, R3 ;  /* 0x00000015ff097819 */ /* 0x008fc80000011403 */
[----:B------:R-:W-:Y:S02]  /*00e0*/  LOP3.LUT R0, R0, 0x1fc, RZ, 0xc0, !PT ;  /* 0x000001fc00007812 */ /* 0x000fe400078ec0ff */
[----:B------:R-:W-:-:S03]  /*00f0*/  SGXT R9, R9, 0x1 ;  /* 0x000000010909781a */ /* 0x000fc60000000200 */
[----:B------:R-:W-:-:S04]  /*0100*/  IMAD R16, R3, 0x400, R0 ;  /* 0x0000040003107824 */ /* 0x000fc800078e0200 */
[----:B------:R-:W-:Y:S01]  /*0110*/  VIADD R8, R16, 0x2 ;  /* 0x0000000210087836 */ /* 0x000fe20000000000 */
[CC--:B------:R-:W-:Y:S02]  /*0120*/  LEA.HI R0, R9.reuse, R16.reuse, RZ, 0xc ;  /* 0x0000001009007211 */ /* 0x0c0fe400078f60ff */
[----:B------:R-:W-:Y:S02]  /*0130*/  LEA.HI R2, R9, R16, RZ, 0x13 ;  /* 0x0000001009027211 */ /* 0x000fe400078f98ff */
[----:B------:R-:W-:Y:S02]  /*0140*/  SHF.R.S32.HI R17, RZ, 0xc, R0 ;  /* 0x0000000cff117819 */ /* 0x000fe40000011400 */
[----:B------:R-:W-:Y:S02]  /*0150*/  LOP3.LUT R3, R0, 0x7fff000, RZ, 0xc0, !PT ;  /* 0x07fff00000037812 */ /* 0x000fe400078ec0ff */
[----:B------:R-:W-:Y:S02]  /*0160*/  LEA.HI R0, R17, R17, RZ, 0x7 ;  /* 0x0000001111007211 */ /* 0x000fe400078f38ff */
[----:B------:R-:W-:Y:S01]  /*0170*/  SHF.R.S32.HI R6, RZ, 0x13, R2 ;  /* 0x00000013ff067819 */ /* 0x000fe20000011402 */
[----:B------:R-:W-:Y:S01]  /*0180*/  IMAD.IADD R3, R16, 0x1, -R3 ;  /* 0x0000000110037824 */ /* 0x000fe200078e0a03 */
[----:B------:R-:W-:Y:S01]  /*0190*/  LOP3.LUT R2, R0, 0xffffff80, RZ, 0xc0, !PT ;  /* 0xffffff8000027812 */ /* 0x000fe200078ec0ff */
[----:B------:R-:W-:-:S02]  /*01a0*/  VIADD R0, R16, 0x1 ;  /* 0x0000000110007836 */ /* 0x000fc40000000000 */
[----:B------:R-:W-:Y:S02]  /*01b0*/  IMAD.SHL.U32 R6, R6, 0x20000, RZ ;  /* 0x0002000006067824 */ /* 0x000fe400078e00ff */
[----:B------:R-:W-:Y:S01]  /*01c0*/  IMAD.IADD R17, R17, 0x1, -R2 ;  /* 0x0000000111117824 */ /* 0x000fe200078e0a02 */
[----:B------:R-:W-:Y:S01]  /*01d0*/  LEA.HI R2, R9, R0, RZ, 0xc ;  /* 0x0000000009027211 */ /* 0x000fe200078f60ff */
[----:B------:R-:W-:Y:S02]  /*01e0*/  IMAD R10, R3, 0x20, R6 ;  /* 0x00000020030a7824 */ /* 0x000fe400078e0206 */
[----:B--2---:R-:W-:Y:S01]  /*01f0*/  IMAD.WIDE R48, R17, 0x4, R4 ;  /* 0x0000000411307825 */ /* 0x004fe200078e0204 */
[----:B------:R-:W-:Y:S02]  /*0200*/  SHF.R.S32.HI R7, RZ, 0x1f, R17 ;  /* 0x0000001fff077819 */ /* 0x000fe40000011411 */
[----:B------:R-:W-:Y:S02]  /*0210*/  IADD3 R28, P0, R17, R10, RZ ;  /* 0x0000000a111c7210 */ /* 0x000fe40007f1e0ff */
[----:B------:R-:W-:Y:S01]  /*0220*/  LOP3.LUT R3, R2, 0x7fff000, RZ, 0xc0, !PT ;  /* 0x07fff00002037812 */ /* 0x000fe200078ec0ff */
[----:B------:R-:W-:Y:S01]  /*0230*/  IMAD.MOV.U32 R2, RZ, RZ, RZ ;  /* 0x000000ffff027224 */ /* 0x000fe200078e00ff */
[----:B------:R-:W-:-:S02]  /*0240*/  LEA.HI.X.SX32 R29, R10, R7, 0x1, P0 ;  /* 0x000000070a1d7211 */ /* 0x000fc400000f0eff */
[----:B------:R-:W-:Y:S01]  /*0250*/  LOP3.LUT R45, R17, 0xffffffe0, RZ, 0xc0, !PT ;  /* 0xffffffe0112d7812 */ /* 0x000fe200078ec0ff */
[----:B------:R-:W-:Y:S01]  /*0260*/  IMAD.IADD R3, R0, 0x1, -R3 ;  /* 0x0000000100037824 */ /* 0x000fe200078e0a03 */
[C---:B------:R-:W-:Y:S01]  /*0270*/  SHF.L.U64.HI R29, R28.reuse, 0x2, R29 ;  /* 0x000000021c1d7819 */ /* 0x040fe2000001021d */
[----:B------:R-:W-:Y:S01]  /*0280*/  IMAD.SHL.U32 R28, R28, 0x4, RZ ;  /* 0x000000041c1c7824 */ /* 0x000fe200078e00ff */
[----:B------:R-:W-:Y:S01]  /*0290*/  ISETP.NE.AND P2, PT, R45, 0x20, PT ;  /* 0x000000202d00780c */ /* 0x000fe20003f45270 */
[----:B------:R-:W-:-:S03]  /*02a0*/  IMAD R20, R3, 0x20, R6 ;  /* 0x0000002003147824 */ /* 0x000fc600078e0206 */
[----:B------:R-:W-:Y:S02]  /*02b0*/  IADD3 R12, P0, R28, UR6, RZ ;  /* 0x000000061c0c7c10 */ /* 0x000fe4000ff1e0ff */
[----:B------:R-:W-:Y:S02]  /*02c0*/  IADD3 R31, P1, R17, R20, RZ ;  /* 0x00000014111f7210 */ /* 0x000fe40007f3e0ff */
[----:B------:R-:W-:Y:S02]  /*02d0*/  IADD3.X R13, R29, UR7, RZ, P0, !PT ;  /* 0x000000071d0d7c10 */ /* 0x000fe400087fe4ff */
[----:B------:R-:W-:Y:S01]  /*02e0*/  LEA.HI.X.SX32 R0, R20, R7, 0x1, P1 ;  /* 0x0000000714007211 */ /* 0x000fe200008f0eff */
[C---:B------:R-:W-:Y:S02]  /*02f0*/  IMAD.SHL.U32 R30, R31.reuse, 0x4, RZ ;  /* 0x000000041f1e7824 */ /* 0x040fe400078e00ff */
[----:B------:R-:W2:Y:S04]  /*0300*/  @!P2 LDG.E.EL R2, desc[UR4][R48.64+-0x80] ;  /* 0xffff80043002a981 */ /* 0x000ea8000c2e1900 */
[----:B------:R1:W3:Y:S01]  /*0310*/  @!P2 LDG.E.EL R47, desc[UR4][R12.64+-0x80] ;  /* 0xffff80040c2fa981 */ /* 0x0002e2000c2e1900 */
[----:B------:R-:W-:Y:S01]  /*0320*/  SHF.L.U64.HI R31, R31, 0x2, R0 ;  /* 0x000000021f1f7819 */ /* 0x000fe20000010200 */
[----:B------:R-:W-:Y:S01]  /*0330*/  IMAD.MOV.U32 R0, RZ, RZ, RZ ;  /* 0x000000ffff007224 */ /* 0x000fe200078e00ff */
[----:B------:R-:W-:-:S02]  /*0340*/  IADD3 R14, P0, R30, UR6, RZ ;  /* 0x000000061e0e7c10 */ /* 0x000fc4000ff1e0ff */
[----:B------:R-:W-:Y:S02]  /*0350*/  LEA.HI R3, R9, R8, RZ, 0xc ;  /* 0x0000000809037211 */ /* 0x000fe400078f60ff */
[----:B------:R-:W-:Y:S01]  /*0360*/  IADD3.X R15, R31, UR7, RZ, P0, !PT ;  /* 0x000000071f0f7c10 */ /* 0x000fe200087fe4ff */
[----:B------:R-:W3:Y:S01]  /*0370*/  @!P2 LDG.E.EL R0, desc[UR4][R48.64+-0x80] ;  /* 0xffff80043000a981 */ /* 0x000ee2000c2e1900 */
[----:B------:R-:W-:-:S03]  /*0380*/  LOP3.LUT R3, R3, 0x7fff000, RZ, 0xc0, !PT ;  /* 0x07fff00003037812 */ /* 0x000fc600078ec0ff */
[----:B------:R1:W3:Y:S02]  /*0390*/  @!P2 LDG.E.EL R21, desc[UR4][R14.64+-0x80] ;  /* 0xffff80040e15a981 */ /* 0x0002e4000c2e1900 */
[----:B------:R-:W-:-:S04]  /*03a0*/  IMAD.IADD R3, R8, 0x1, -R3 ;  /* 0x0000000108037824 */ /* 0x000fc800078e0a03 */
[----:B------:R-:W-:-:S05]  /*03b0*/  IMAD R26, R3, 0x20, R6 ;  /* 0x00000020031a7824 */ /* 0x000fca00078e0206 */
[----:B------:R-:W-:Y:S01]  /*03c0*/  IADD3 R18, P0, R17, R26, RZ ;  /* 0x0000001a11127210 */ /* 0x000fe20007f1e0ff */
[----:B------:R-:W-:-:S03]  /*03d0*/  VIADD R8, R16, 0x3 ;  /* 0x0000000310087836 */ /* 0x000fc60000000000 */
[----:B------:R-:W-:Y:S01]  /*03e0*/  LEA.HI.X.SX32 R3, R26, R7, 0x1, P0 ;  /* 0x000000071a037211 */ /* 0x000fe200000f0eff */
[C---:B------:R-:W-:Y:S01]  /*03f0*/  IMAD.SHL.U32 R32, R18.reuse, 0x4, RZ ;  /* 0x0000000412207824 */ /* 0x040fe200078e00ff */
[----:B------:R-:W-:Y:S02]  /*0400*/  LEA.HI R11, R9, R8, RZ, 0xc ;  /* 0x00000008090b7211 */ /* 0x000fe400078f60ff */
[----:B------:R-:W-:Y:S02]  /*0410*/  SHF.L.U64.HI R18, R18, 0x2, R3 ;  /* 0x0000000212127819 */ /* 0x000fe40000010203 */
[----:B-1----:R-:W-:Y:S01]  /*0420*/  IADD3 R12, P0, R32, UR6, RZ ;  /* 0x00000006200c7c10 */ /* 0x002fe2000ff1e0ff */
[C---:B0-----:R-:W-:Y:S01]  /*0430*/  VIADD R14, R16.reuse, 0x201 ;  /* 0x00000201100e7836 */ /* 0x041fe20000000000 */
[----:B------:R-:W-:Y:S01]  /*0440*/  LOP3.LUT R11, R11, 0x7fff000, RZ, 0xc0, !PT ;  /* 0x07fff0000b0b7812 */ /* 0x000fe200078ec0ff */
[C---:B------:R-:W-:Y:S01]  /*0450*/  VIADD R24, R16.reuse, 0x203 ;  /* 0x0000020310187836 */ /* 0x040fe20000000000 */
[----:B------:R-:W-:Y:S01]  /*0460*/  IADD3.X R13, R18, UR7, RZ, P0, !PT ;  /* 0x00000007120d7c10 */ /* 0x000fe200087fe4ff */
[----:B------:R-:W-:Y:S01]  /*0470*/  VIADD R22, R16, 0x202 ;  /* 0x0000020210167836 */ /* 0x000fe20000000000 */
[----:B------:R-:W-:Y:S01]  /*0480*/  LEA.HI R19, R9, R14, RZ, 0xc ;  /* 0x0000000e09137211 */ /* 0x000fe200078f60ff */
[----:B------:R-:W-:-:S02]  /*0490*/  IMAD.IADD R15, R8, 0x1, -R11 ;  /* 0x00000001080f7824 */ /* 0x000fc400078e0a0b */
[----:B------:R0:W3:Y:S01]  /*04a0*/  @!P2 LDG.E.EL R33, desc[UR4][R12.64+-0x80] ;  /* 0xffff80040c21a981 */ /* 0x0000e2000c2e1900 */
[----:B------:R-:W-:Y:S01]  /*04b0*/  LEA.HI R11, R9, R22, RZ, 0xc ;  /* 0x00000016090b7211 */ /* 0x000fe200078f60ff */
[----:B------:R-:W-:Y:S01]  /*04c0*/  VIADD R8, R16, 0x200 ;  /* 0x0000020010087836 */ /* 0x000fe20000000000 */
[----:B------:R-:W-:Y:S01]  /*04d0*/  LOP3.LUT R19, R19, 0x7fff000, RZ, 0xc0, !PT ;  /* 0x07fff00013137812 */ /* 0x000fe200078ec0ff */
[----:B------:R-:W-:Y:S01]  /*04e0*/  IMAD R34, R15, 0x20, R6 ;  /* 0x000000200f227824 */ /* 0x000fe200078e0206 */
[----:B0-----:R-:W-:Y:S02]  /*04f0*/  LEA.HI R12, R9, R24, RZ, 0xc ;  /* 0x00000018090c7211 */ /* 0x001fe400078f60ff */
[----:B------:R-:W-:Y:S02]  /*0500*/  LOP3.LUT R13, R11, 0x7fff000, RZ, 0xc0, !PT ;  /* 0x07fff0000b0d7812 */ /* 0x000fe400078ec0ff */
[----:B------:R-:W-:Y:S02]  /*0510*/  LOP3.LUT R23, R12, 0x7fff000, RZ, 0xc0, !PT ;  /* 0x07fff0000c177812 */ /* 0x000fe400078ec0ff */
[CC--:B------:R-:W-:Y:S01]  /*0520*/  LEA.HI R11, R9.reuse, R8.reuse, RZ, 0xc ;  /* 0x00000008090b7211 */ /* 0x0c0fe200078f60ff */
[----:B------:R-:W-:Y:S01]  /*0530*/  IMAD.IADD R19, R14, 0x1, -R19 ;  /* 0x000000010e137824 */ /* 0x000fe200078e0a13 */
[----:B------:R-:W-:Y:S01]  /*0540*/  LEA.HI R14, R9, R8, RZ, 0x13 ;  /* 0x00000008090e7211 */ /* 0x000fe200078f98ff */
[----:B------:R-:W-:Y:S01]  /*0550*/  IMAD.IADD R23, R24, 0x1, -R23 ;  /* 0x0000000118177824 */ /* 0x000fe200078e0a17 */
[----:B------:R-:W-:-:S02]  /*0560*/  IADD3 R24, P0, R17, R34, RZ ;  /* 0x0000002211187210 */ /* 0x000fc40007f1e0ff */
[----:B------:R-:W-:Y:S02]  /*0570*/  LOP3.LUT R9, R11, 0x7fff000, RZ, 0xc0, !PT ;  /* 0x07fff0000b097812 */ /* 0x000fe400078ec0ff */
[----:B------:R-:W-:Y:S02]  /*0580*/  SHF.R.S32.HI R11, RZ, 0xc, R11 ;  /* 0x0000000cff0b7819 */ /* 0x000fe4000001140b */
[----:B------:R-:W-:Y:S02]  /*0590*/  LEA.HI.X.SX32 R7, R34, R7, 0x1, P0 ;  /* 0x0000000722077211 */ /* 0x000fe400000f0eff */
[----:B------:R-:W-:Y:S01]  /*05a0*/  SHF.R.S32.HI R14, RZ, 0x13, R14 ;  /* 0x00000013ff0e7819 */ /* 0x000fe2000001140e */
[----:B------:R-:W-:Y:S01]  /*05b0*/  IMAD.IADD R13, R22, 0x1, -R13 ;  /* 0x00000001160d7824 */ /* 0x000fe200078e0a0d */
[----:B------:R-:W-:Y:S02]  /*05c0*/  LEA.HI R6, R11, R11, RZ, 0x7 ;  /* 0x0000000b0b067211 */ /* 0x000fe400078f38ff */
[C---:B------:R-:W-:Y:S01]  /*05d0*/  SHF.L.U64.HI R22, R24.reuse, 0x2, R7 ;  /* 0x0000000218167819 */ /* 0x040fe20000010207 */
[----:B------:R-:W-:Y:S01]  /*05e0*/  IMAD.SHL.U32 R24, R24, 0x4, RZ ;  /* 0x0000000418187824 */ /* 0x000fe200078e00ff */
[----:B------:R-:W-:Y:S01]  /*05f0*/  LOP3.LUT R6, R6, 0xffffff80, RZ, 0xc0, !PT ;  /* 0xffffff8006067812 */ /* 0x000fe200078ec0ff */
[----:B------:R-:W-:Y:S01]  /*0600*/  IMAD.SHL.U32 R14, R14, 0x20000, RZ ;  /* 0x000200000e0e7824 */ /* 0x000fe200078e00ff */
[C---:B------:R-:W-:Y:S01]  /*0610*/  ISETP.GE.AND P3, PT, R17.reuse, 0x20, PT ;  /* 0x000000201100780c */ /* 0x040fe20003f66270 */
[----:B------:R-:W-:Y:S01]  /*0620*/  IMAD.IADD R41, R17, 0x1, R10 ;  /* 0x0000000111297824 */ /* 0x000fe200078e020a */
[----:B------:R-:W-:Y:S01]  /*0630*/  IADD3 R10, P0, R24, UR6, RZ ;  /* 0x00000006180a7c10 */ /* 0x000fe2000ff1e0ff */
[----:B------:R-:W-:-:S02]  /*0640*/  IMAD R46, R19, 0x20, R14 ;  /* 0x00000020132e7824 */ /* 0x000fc400078e020e */
[----:B------:R-:W-:Y:S02]  /*0650*/  IMAD.IADD R9, R8, 0x1, -R9 ;  /* 0x0000000108097824 */ /* 0x000fe400078e0a09 */
[----:B------:R-:W-:Y:S01]  /*0660*/  IMAD.IADD R19, R11, 0x1, -R6 ;  /* 0x000000010b137824 */ /* 0x000fe200078e0a06 */
[----:B------:R-:W-:Y:S01]  /*0670*/  IADD3.X R11, R22, UR7, RZ, P0, !PT ;  /* 0x00000007160b7c10 */ /* 0x000fe200087fe4ff */
[----:B------:R-:W-:Y:S02]  /*0680*/  IMAD.MOV.U32 R6, RZ, RZ, RZ ;  /* 0x000000ffff067224 */ /* 0x000fe400078e00ff */
[C---:B------:R-:W-:Y:S02]  /*0690*/  IMAD.IADD R37, R17.reuse, 0x1, R20 ;  /* 0x0000000111257824 */ /* 0x040fe400078e0214 */
[C---:B------:R-:W-:Y:S02]  /*06a0*/  IMAD.IADD R27, R17.reuse, 0x1, R26 ;  /* 0x00000001111b7824 */ /* 0x040fe400078e021a */
[----:B------:R-:W-:Y:S01]  /*06b0*/  IMAD.IADD R39, R17, 0x1, R34 ;  /* 0x0000000111277824 */ /* 0x000fe200078e0222 */
[----:B------:R-:W-:Y:S01]  /*06c0*/  ISETP.GE.AND P1, PT, R19, 0x20, PT ;  /* 0x000000201300780c */ /* 0x000fe20003f26270 */
[--C-:B------:R-:W-:Y:S01]  /*06d0*/  IMAD R44, R9, 0x20, R14.reuse ;  /* 0x00000020092c7824 */ /* 0x100fe200078e020e */
[----:B------:R0:W3:Y:S01]  /*06e0*/  @!P2 LDG.E.EL R6, desc[UR4][R10.64+-0x80] ;  /* 0xffff80040a06a981 */ /* 0x0000e2000c2e1900 */
[--C-:B------:R-:W-:Y:S01]  /*06f0*/  IMAD R50, R13, 0x20, R14.reuse ;  /* 0x000000200d327824 */ /* 0x100fe200078e020e */
[----:B------:R-:W-:Y:S01]  /*0700*/  CS2R R12, SRZ ;  /* 0x00000000000c7805 */ /* 0x000fe2000001ff00 */
[----:B------:R-:W-:Y:S01]  /*0710*/  IMAD R8, R23, 0x20, R14 ;  /* 0x0000002017087824 */ /* 0x000fe200078e020e */
[----:B------:R-:W-:Y:S01]  /*0720*/  CS2R R14, SRZ ;  /* 0x00000000000e7805 */ /* 0x000fe2000001ff00 */
[----:B----4-:R-:W-:-:S04]  /*0730*/  IMAD.WIDE R40, R41, 0x4, R42 ;  /* 0x0000000429287825 */ /* 0x010fc800078e022a */
[--C-:B------:R-:W-:Y:S01]  /*0740*/  IMAD.WIDE R36, R37, 0x4, R42.reuse ;  /* 0x0000000425247825 */ /* 0x100fe200078e022a */
[----:B------:R-:W4:Y:S03]  /*0750*/  @!P3 LDG.E.EL R12, desc[UR4][R40.64] ;  /* 0x00000004280cb981 */ /* 0x000f26000c2e1900 */
[--C-:B------:R-:W-:Y:S01]  /*0760*/  IMAD.WIDE R26, R27, 0x4, R42.reuse ;  /* 0x000000041b1a7825 */ /* 0x100fe200078e022a */
[----:B------:R1:W4:Y:S03]  /*0770*/  @!P3 LDG.E.EL R14, desc[UR4][R36.64] ;  /* 0x00000004240eb981 */ /* 0x000326000c2e1900 */
[----:B------:R-:W-:Y:S01]  /*0780*/  IMAD.WIDE R38, R39, 0x4, R42 ;  /* 0x0000000427267825 */ /* 0x000fe200078e022a */
[----:B------:R-:W4:Y:S03]  /*0790*/  @!P3 LDG.E.EL R13, desc[UR4][R26.64] ;  /* 0x000000041a0db981 */ /* 0x000f26000c2e1900 */
[C---:B------:R-:W-:Y:S01]  /*07a0*/  IMAD.IADD R7, R19.reuse, 0x1, R44 ;  /* 0x0000000113077824 */ /* 0x040fe200078e022c */
[----:B------:R5:W4:Y:S01]  /*07b0*/  @!P3 LDG.E.EL R15, desc[UR4][R38.64] ;  /* 0x00000004260fb981 */ /* 0x000b22000c2e1900 */
[----:B------:R-:W-:-:S02]  /*07c0*/  IMAD.IADD R9, R19, 0x1, R46 ;  /* 0x0000000113097824 */ /* 0x000fc400078e022e */
[C---:B------:R-:W-:Y:S02]  /*07d0*/  IMAD.IADD R23, R19.reuse, 0x1, R50 ;  /* 0x0000000113177824 */ /* 0x040fe400078e0232 */
[----:B0-----:R-:W-:Y:S01]  /*07e0*/  IMAD.IADD R11, R19, 0x1, R8 ;  /* 0x00000001130b7824 */ /* 0x001fe200078e0208 */
[----:B------:R-:W-:Y:S01]  /*07f0*/  CS2R R34, SRZ ;  /* 0x0000000000227805 */ /* 0x000fe2000001ff00 */
[----:B------:R-:W-:Y:S02]  /*0800*/  IMAD.MOV.U32 R25, RZ, RZ, RZ ;  /* 0x000000ffff197224 */ /* 0x000fe400078e00ff */
[----:B-1----:R-:W-:Y:S01]  /*0810*/  IMAD.WIDE R36, R7, 0x4, R42 ;  /* 0x0000000407247825 */ /* 0x002fe200078e022a */
[----:B-----5:R-:W-:-:S03]  /*0820*/  CS2R R38, SRZ ;  /* 0x0000000000267805 */ /* 0x020fc6000001ff00 */
[--C-:B------:R-:W-:Y:S01]  /*0830*/  IMAD.WIDE R26, R9, 0x4, R42.reuse ;  /* 0x00000004091a7825 */ /* 0x100fe200078e022a */
[----:B------:R-:W-:Y:S01]  /*0840*/  LOP3.LUT R51, R19, 0xffffffe0, RZ, 0xc0, !PT ;  /* 0xffffffe013337812 */ /* 0x000fe200078ec0ff */
[----:B------:R-:W5:Y:S02]  /*0850*/  @!P1 LDG.E.EL R25, desc[UR4][R36.64] ;  /* 0x0000000424199981 */ /* 0x000f64000c2e1900 */
[--C-:B------:R-:W-:Y:S02]  /*0860*/  IMAD.WIDE R40, R23, 0x4, R42.reuse ;  /* 0x0000000417287825 */ /* 0x100fe400078e022a */
[----:B------:R0:W5:Y:S02]  /*0870*/  @!P1 LDG.E.EL R34, desc[UR4][R26.64] ;  /* 0x000000041a229981 */ /* 0x000164000c2e1900 */
[----:B------:R-:W-:Y:S01]  /*0880*/  IMAD.WIDE R42, R11, 0x4, R42 ;  /* 0x000000040b2a7825 */ /* 0x000fe200078e022a */
[----:B------:R-:W-:Y:S01]  /*0890*/  CS2R R10, SRZ ;  /* 0x00000000000a7805 */ /* 0x000fe2000001ff00 */
[----:B------:R1:W5:Y:S01]  /*08a0*/  @!P1 LDG.E.EL R35, desc[UR4][R40.64] ;  /* 0x0000000428239981 */ /* 0x000362000c2e1900 */
[----:B------:R-:W-:Y:S01]  /*08b0*/  ISETP.NE.AND P0, PT, R51, 0x20, PT ;  /* 0x000000203300780c */ /* 0x000fe20003f05270 */
[----:B------:R-:W-:-:S02]  /*08c0*/  IMAD.MOV.U32 R23, RZ, RZ, RZ ;  /* 0x000000ffff177224 */ /* 0x000fc400078e00ff */
[----:B------:R1:W5:Y:S01]  /*08d0*/  @!P1 LDG.E.EL R38, desc[UR4][R42.64] ;  /* 0x000000042a269981 */ /* 0x000362000c2e1900 */
[----:B------:R-:W-:Y:S02]  /*08e0*/  IMAD.MOV.U32 R20, RZ, RZ, RZ ;  /* 0x000000ffff147224 */ /* 0x000fe400078e00ff */
[----:B0-----:R-:W-:Y:S01]  /*08f0*/  IMAD.WIDE R26, R17, 0x4, R52 ;  /* 0x00000004111a7825 */ /* 0x001fe200078e0234 */
[----:B-1----:R-:W-:-:S03]  /*0900*/  CS2R R40, SRZ ;  /* 0x0000000000287805 */ /* 0x002fc6000001ff00 */
[----:B------:R-:W-:Y:S01]  /*0910*/  IMAD.MOV.U32 R36, RZ, RZ, RZ ;  /* 0x000000ffff247224 */ /* 0x000fe200078e00ff */
[----:B------:R-:W5:Y:S01]  /*0920*/  @!P3 LDG.E.EL R10, desc[UR4][R26.64] ;  /* 0x000000041a0ab981 */ /* 0x000f62000c2e1900 */
[----:B------:R-:W-:-:S03]  /*0930*/  IMAD.WIDE R52, R19, 0x4, R52 ;  /* 0x0000000413347825 */ /* 0x000fc600078e0234 */
[----:B------:R-:W5:Y:S01]  /*0940*/  @!P3 LDG.E.EL R23, desc[UR4][R26.64] ;  /* 0x000000041a17b981 */ /* 0x000f62000c2e1900 */
[----:B------:R-:W-:Y:S02]  /*0950*/  IMAD.MOV.U32 R42, RZ, RZ, RZ ;  /* 0x000000ffff2a7224 */ /* 0x000fe400078e00ff */
[----:B------:R-:W-:Y:S01]  /*0960*/  IMAD.MOV.U32 R7, RZ, RZ, RZ ;  /* 0x000000ffff077224 */ /* 0x000fe200078e00ff */
[----:B------:R-:W5:Y:S01]  /*0970*/  @!P3 LDG.E.EL R20, desc[UR4][R26.64] ;  /* 0x000000041a14b981 */ /* 0x000f62000c2e1900 */
[----:B------:R-:W-:-:S03]  /*0980*/  IMAD.WIDE R4, R19, 0x4, R4 ;  /* 0x0000000413047825 */ /* 0x000fc600078e0204 */
[----:B------:R0:W5:Y:S01]  /*0990*/  @!P3 LDG.E.EL R36, desc[UR4][R26.64] ;  /* 0x000000041a24b981 */ /* 0x000162000c2e1900 */
[----:B------:R-:W-:-:S03]  /*09a0*/  IADD3 R37, P4, R19, R44, RZ ;  /* 0x0000002c13257210 */ /* 0x000fc60007f9e0ff */
[----:B------:R-:W5:Y:S04]  /*09b0*/  @!P1 LDG.E.EL R39, desc[UR4][R52.64] ;  /* 0x0000000434279981 */ /* 0x000f68000c2e1900 */
[----:B------:R-:W5:Y:S01]  /*09c0*/  @!P1 LDG.E.EL R40, desc[UR4][R52.64] ;  /* 0x0000000434289981 */ /* 0x000f62000c2e1900 */
[----:B0-----:R-:W-:-:S03]  /*09d0*/  CS2R R26, SRZ ;  /* 0x00000000001a7805 */ /* 0x001fc6000001ff00 */
[----:B------:R-:W5:Y:S04]  /*09e0*/  @!P1 LDG.E.EL R41, desc[UR4][R52.64] ;  /* 0x0000000434299981 */ /* 0x000f68000c2e1900 */
[----:B------:R0:W5:Y:S01]  /*09f0*/  @!P1 LDG.E.EL R42, desc[UR4][R52.64] ;  /* 0x00000004342a9981 */ /* 0x000162000c2e1900 */
[----:B------:R-:W-:Y:S01]  /*0a00*/  SHF.R.S32.HI R9, RZ, 0x1f, R19 ;  /* 0x0000001fff097819 */ /* 0x000fe20000011413 */
[----:B------:R-:W-:Y:S02]  /*0a10*/  IMAD.MOV.U32 R3, RZ, RZ, RZ ;  /* 0x000000ffff037224 */ /* 0x000fe400078e00ff */
[----:B------:R-:W5:Y:S01]  /*0a20*/  @!P0 LDG.E.EL R26, desc[UR4][R4.64+-0x80] ;  /* 0xffff8004041a8981 */ /* 0x000f62000c2e1900 */
[----:B------:R-:W-:-:S03]  /*0a30*/  IMAD.SHL.U32 R43, R37, 0x4, RZ ;  /* 0x00000004252b7824 */ /* 0x000fc600078e00ff */
[----:B------:R-:W5:Y:S01]  /*0a40*/  @!P0 LDG.E.EL R7, desc[UR4][R4.64+-0x80] ;  /* 0xffff800404078981 */ /* 0x000f62000c2e1900 */
[----:B0-----:R-:W-:-:S03]  /*0a50*/  IMAD.MOV.U32 R52, RZ, RZ, RZ ;  /* 0x000000ffff347224 */ /* 0x001fc600078e00ff */
[----:B------:R-:W5:Y:S01]  /*0a60*/  @!P0 LDG.E.EL R11, desc[UR4][R4.64+-0x80] ;  /* 0xffff8004040b8981 */ /* 0x000f62000c2e1900 */
[----:B------:R-:W-:-:S03]  /*0a70*/  LEA.HI.X.SX32 R44, R44, R9, 0x1, P4 ;  /* 0x000000092c2c7211 */ /* 0x000fc600020f0eff */
[----:B------:R0:W5:Y:S01]  /*0a80*/  @!P0 LDG.E.EL R52, desc[UR4][R4.64+-0x80] ;  /* 0xffff800404348981 */ /* 0x000162000c2e1900 */
[----:B------:R-:W-:Y:S02]  /*0a90*/  ISETP.NE.AND P5, PT, R45, 0x40, PT ;  /* 0x000000402d00780c */ /* 0x000fe40003fa5270 */
[----:B------:R-:W-:Y:S01]  /*0aa0*/  SHF.L.U64.HI R44, R37, 0x2, R44 ;  /* 0x00000002252c7819 */ /* 0x000fe2000001022c */
[----:B------:R-:W5:Y:S04]  /*0ab0*/  @!P2 LDG.E.EL R3, desc[UR4][R48.64+-0x80] ;  /* 0xffff80043003a981 */ /* 0x000f68000c2e1900 */
[----:B------:R1:W5:Y:S01]  /*0ac0*/  @!P2 LDG.E.EL R27, desc[UR4][R48.64+-0x80] ;  /* 0xffff8004301ba981 */ /* 0x000362000c2e1900 */
[----:B0-----:R-:W-:Y:S01]  /*0ad0*/  IADD3 R4, P6, R19, R46, RZ ;  /* 0x0000002e13047210 */ /* 0x001fe20007fde0ff */
[----:B------:R-:W-:-:S03]  /*0ae0*/  IMAD.MOV.U32 R37, RZ, RZ, RZ ;  /* 0x000000ffff257224 */ /* 0x000fc600078e00ff */
[----:B------:R-:W-:Y:S01]  /*0af0*/  LEA.HI.X.SX32 R5, R46, R9, 0x1, P6 ;  /* 0x000000092e057211 */ /* 0x000fe200030f0eff */
[C---:B------:R-:W-:Y:S01]  /*0b00*/  IMAD.SHL.U32 R45, R4.reuse, 0x4, RZ ;  /* 0x00000004042d7824 */ /* 0x040fe200078e00ff */
[----:B-1----:R-:W-:Y:S02]  /*0b10*/  IADD3 R48, P4, R43, UR6, RZ ;  /* 0x000000062b307c10 */ /* 0x002fe4000ff9e0ff */
[----:B------:R-:W-:Y:S02]  /*0b20*/  SHF.L.U64.HI R46, R4, 0x2, R5 ;  /* 0x00000002042e7819 */ /* 0x000fe40000010205 */
[----:B------:R-:W-:Y:S02]  /*0b30*/  IADD3.X R49, R44, UR7, RZ, P4, !PT ;  /* 0x000000072c317c10 */ /* 0x000fe4000a7fe4ff */
[----:B------:R-:W-:-:S03]  /*0b40*/  IADD3 R4, P6, R45, UR6, RZ ;  /* 0x000000062d047c10 */ /* 0x000fc6000ffde0ff */
[----:B------:R0:W5:Y:S01]  /*0b50*/  @!P0 LDG.E.EL R37, desc[UR4][R48.64+-0x80] ;  /* 0xffff800430258981 */ /* 0x000162000c2e1900 */
[----:B------:R-:W-:Y:S02]  /*0b60*/  IADD3.X R5, R46, UR7, RZ, P6, !PT ;  /* 0x000000072e057c10 */ /* 0x000fe4000b7fe4ff */
[----:B------:R-:W-:Y:S02]  /*0b70*/  ISETP.NE.AND P4, PT, R51, 0x40, PT ;  /* 0x000000403300780c */ /* 0x000fe40003f85270 */
[----:B0-----:R-:W-:Y:S01]  /*0b80*/  IADD3 R48, P6, R19, R50, RZ ;  /* 0x0000003213307210 */ /* 0x001fe20007fde0ff */
[----:B------:R-:W-:-:S06]  /*0b90*/  IMAD.MOV.U32 R51, RZ, RZ, RZ ;  /* 0x000000ffff337224 */ /* 0x000fcc00078e00ff */
[----:B------:R0:W5:Y:S01]  /*0ba0*/  @!P0 LDG.E.EL R51, desc[UR4][R4.64+-0x80] ;  /* 0xffff800404338981 */ /* 0x000162000c2e1900 */
[----:B--2---:R-:W-:Y:S02]  /*0bb0*/  SEL R49, R2, RZ, !P2 ;  /* 0x000000ff02317207 */ /* 0x004fe40005000000 */
[----:B---3--:R-:W-:Y:S02]  /*0bc0*/  SEL R2, R47, RZ, !P2 ;  /* 0x000000ff2f027207 */ /* 0x008fe40005000000 */
[----:B------:R-:W-:-:S04]  /*0bd0*/  LEA.HI.X.SX32 R47, R50, R9, 0x1, P6 ;  /* 0x00000009322f7211 */ /* 0x000fc800030f0eff */
[C---:B------:R-:W-:Y:S01]  /*0be0*/  SHF.L.U64.HI R47, R48.reuse, 0x2, R47 ;  /* 0x00000002302f7819 */ /* 0x040fe2000001022f */
[----:B------:R-:W-:Y:S02]  /*0bf0*/  IMAD.SHL.U32 R48, R48, 0x4, RZ ;  /* 0x0000000430307824 */ /* 0x000fe400078e00ff */
[----:B------:R-:W-:Y:S01]  /*0c00*/  FADD R2, R2, R49 ;  /* 0x0000003102027221 */ /* 0x000fe20000000000 */
[----:B------:R-:W-:Y:S02]  /*0c10*/  SEL R49, R0, RZ, !P2 ;  /* 0x000000ff00317207 */ /* 0x000fe40005000000 */
[----:B0-----:R-:W-:Y:S02]  /*0c20*/  IADD3 R4, P6, R48, UR6, RZ ;  /* 0x0000000630047c10 */ /* 0x001fe4000ffde0ff */
[----:B------:R-:W-:Y:S01]  /*0c30*/  SEL R0, R21, RZ, !P2 ;  /* 0x000000ff15007207 */ /* 0x000fe20005000000 */
[----:B------:R-:W-:Y:S01]  /*0c40*/  IMAD.MOV.U32 R21, RZ, RZ, RZ ;  /* 0x000000ffff157224 */ /* 0x000fe200078e00ff */
[----:B------:R-:W-:-:S05]  /*0c50*/  IADD3.X R5, R47, UR7, RZ, P6, !PT ;  /* 0x000000072f057c10 */ /* 0x000fca000b7fe4ff */
[----:B------:R0:W2:Y:S01]  /*0c60*/  @!P0 LDG.E.EL R21, desc[UR4][R4.64+-0x80] ;  /* 0xffff800404158981 */ /* 0x0000a2000c2e1900 */
[----:B------:R-:W-:Y:S01]  /*0c70*/  IADD3 R50, P6, R19, R8, RZ ;  /* 0x0000000813327210 */ /* 0x000fe20007fde0ff */
[----:B------:R-:W-:-:S03]  /*0c80*/  FADD R0, R0, R49 ;  /* 0x0000003100007221 */ /* 0x000fc60000000000 */
[----:B------:R-:W-:-:S04]  /*0c90*/  LEA.HI.X.SX32 R49, R8, R9, 0x1, P6 ;  /* 0x0000000908317211 */ /* 0x000fc800030f0eff */
[C---:B------:R-:W-:Y:S01]  /*0ca0*/  SHF.L.U64.HI R49, R50.reuse, 0x2, R49 ;  /* 0x0000000232317819 */ /* 0x040fe20000010231 */
[----:B------:R-:W-:Y:S01]  /*0cb0*/  IMAD.SHL.U32 R50, R50, 0x4, RZ ;  /* 0x0000000432327824 */ /* 0x000fe200078e00ff */
[----:B------:R-:W-:Y:S02]  /*0cc0*/  SEL R53, R6, RZ, !P2 ;  /* 0x000000ff06357207 */ /* 0x000fe40005000000 */
[----:B----4-:R-:W-:Y:S02]  /*0cd0*/  SEL R15, R15, RZ, !P3 ;  /* 0x000000ff0f0f7207 */ /* 0x010fe40005800000 */
[----:B-----5:R-:W-:Y:S02]  /*0ce0*/  SEL R10, R10, RZ, !P3 ;  /* 0x000000ff0a0a7207 */ /* 0x020fe40005800000 */
[----:B------:R-:W-:Y:S02]  /*0cf0*/  SEL R36, R36, RZ, !P3 ;  /* 0x000000ff24247207 */ /* 0x000fe40005800000 */
[----:B0-----:R-:W-:-:S02]  /*0d00*/  SEL R5, R52, RZ, !P0 ;  /* 0x000000ff34057207 */ /* 0x001fc40004000000 */
[----:B------:R-:W-:Y:S02]  /*0d10*/  SEL R52, R26, RZ, !P0 ;  /* 0x000000ff1a347207 */ /* 0x000fe40004000000 */
[----:B------:R-:W-:Y:S02]  /*0d20*/  SEL R8, R3, RZ, !P2 ;  /* 0x000000ff03087207 */ /* 0x000fe40005000000 */
[----:B------:R-:W-:Y:S02]  /*0d30*/  SEL R3, R33, RZ, !P2 ;  /* 0x000000ff21037207 */ /* 0x000fe40005000000 */
[----:B------:R-:W-:Y:S02]  /*0d40*/  SEL R4, R27, RZ, !P2 ;  /* 0x000000ff1b047207 */ /* 0x000fe40005000000 */
[----:B------:R-:W0:Y:S01]  /*0d50*/  LDC.64 R26, c[0x0][0x238] ;  /* 0x00008e00ff1a7b82 */ /* 0x000e220000000a00 */
[----:B------:R-:W-:Y:S01]  /*0d60*/  FADD R3, R3, R8 ;  /* 0x0000000803037221 */ /* 0x000fe20000000000 */
[----:B------:R-:W-:Y:S01]  /*0d70*/  IADD3 R8, P6, R50, UR6, RZ ;  /* 0x0000000632087c10 */ /* 0x000fe2000ffde0ff */
[----:B------:R-:W-:-:S03]  /*0d80*/  IMAD.MOV.U32 R33, RZ, RZ, RZ ;  /* 0x000000ffff217224 */ /* 0x000fc600078e00ff */
[----:B------:R-:W-:Y:S02]  /*0d90*/  IADD3.X R9, R49, UR7, RZ, P6, !PT ;  /* 0x0000000731097c10 */ /* 0x000fe4000b7fe4ff */
[----:B------:R-:W-:-:S03]  /*0da0*/  SEL R6, R37, RZ, !P0 ;  /* 0x000000ff25067207 */ /* 0x000fc60004000000 */
[----:B------:R1:W3:Y:S01]  /*0db0*/  @!P0 LDG.E.EL R33, desc[UR4][R8.64+-0x80] ;  /* 0xffff800408218981 */ /* 0x0002e2000c2e1900 */
[----:B------:R-:W-:Y:S01]  /*0dc0*/  FADD R4, R53, R4 ;  /* 0x0000000435047221 */ /* 0x000fe20000000000 */
[----:B------:R-:W-:Y:S01]  /*0dd0*/  ULDC.64 UR6, c[0x0][0x230] ;  /* 0x00008c0000067ab9 */ /* 0x000fe20000000a00 */
[----:B------:R-:W-:Y:S01]  /*0de0*/  FADD R5, R6, R5 ;  /* 0x0000000506057221 */ /* 0x000fe20000000000 */
[----:B-1----:R-:W-:Y:S02]  /*0df0*/  SEL R9, R12, RZ, !P3 ;  /* 0x000000ff0c097207 */ /* 0x002fe40005800000 */
[----:B------:R-:W-:-:S05]  /*0e00*/  SEL R51, R51, RZ, !P0 ;  /* 0x000000ff33337207 */ /* 0x000fca0004000000 */
[----:B------:R-:W-:Y:S01]  /*0e10*/  FADD R6, R51, R52 ;  /* 0x0000003433067221 */ /* 0x000fe20000000000 */
[----:B------:R-:W-:Y:S01]  /*0e20*/  SEL R52, R7, RZ, !P0 ;  /* 0x000000ff07347207 */ /* 0x000fe20004000000 */
[----:B------:R-:W-:Y:S01]  /*0e30*/  FADD R12, R9, R10 ;  /* 0x0000000a090c7221 */ /* 0x000fe20000000000 */
[----:B------:R-:W-:Y:S01]  /*0e40*/  SEL R8, R11, RZ, !P0 ;  /* 0x000000ff0b087207 */ /* 0x000fe20004000000 */
[----:B------:R-:W-:Y:S01]  /*0e50*/  IMAD.MOV.U32 R9, RZ, RZ, RZ ;  /* 0x000000ffff097224 */ /* 0x000fe200078e00ff */
[----:B------:R-:W-:Y:S01]  /*0e60*/  CS2R R10, SRZ ;  /* 0x00000000000a7805 */ /* 0x000fe2000001ff00 */
[----:B------:R-:W-:Y:S01]  /*0e70*/  FADD R15, R15, R36 ;  /* 0x000000240f0f7221 */ /* 0x000fe20000000000 */
[----:B------:R-:W-:-:S04]  /*0e80*/  IADD3 R36, P6, R28, UR6, RZ ;  /* 0x000000061c247c10 */ /* 0x000fc8000ffde0ff */
[----:B------:R-:W-:Y:S02]  /*0e90*/  IADD3.X R37, R29, UR7, RZ, P6, !PT ;  /* 0x000000071d257c10 */ /* 0x000fe4000b7fe4ff */
[----:B--2---:R-:W-:Y:S01]  /*0ea0*/  SEL R7, R21, RZ, !P0 ;  /* 0x000000ff15077207 */ /* 0x004fe20004000000 */
[----:B------:R-:W-:-:S04]  /*0eb0*/  IMAD.MOV.U32 R21, RZ, RZ, RZ ;  /* 0x000000ffff157224 */ /* 0x000fc800078e00ff */
[----:B------:R-:W-:Y:S01]  /*0ec0*/  FADD R7, R7, R52 ;  /* 0x0000003407077221 */ /* 0x000fe20000000000 */
[----:B0-----:R-:W-:-:S05]  /*0ed0*/  IMAD.WIDE R52, R17, 0x4, R26 ;  /* 0x0000000411347825 */ /* 0x001fca00078e021a */
[----:B------:R-:W2:Y:S04]  /*0ee0*/  @!P5 LDG.E.EL R9, desc[UR4][R52.64+-0x100] ;  /* 0xffff00043409d981 */ /* 0x000ea8000c2e1900 */
[----:B------:R-:W4:Y:S04]  /*0ef0*/  @!P5 LDG.E.EL R11, desc[UR4][R52.64+-0x100] ;  /* 0xffff0004340bd981 */ /* 0x000f28000c2e1900 */
[----:B------:R-:W5:Y:S04]  /*0f00*/  @!P5 LDG.E.EL R10, desc[UR4][R52.64+-0x100] ;  /* 0xffff0004340ad981 */ /* 0x000f68000c2e1900 */
[----:B------:R0:W4:Y:S02]  /*0f10*/  @!P5 LDG.E.EL R21, desc[UR4][R52.64+-0x100] ;  /* 0xffff00043415d981 */ /* 0x000124000c2e1900 */
[----:B0-----:R-:W-:-:S06]  /*0f20*/  IMAD.MOV.U32 R52, RZ, RZ, RZ ;  /* 0x000000ffff347224 */ /* 0x001fcc00078e00ff */
[----:B------:R-:W4:Y:S01]  /*0f30*/  @!P5 LDG.E.EL R52, desc[UR4][R36.64+-0x100] ;  /* 0xffff00042434d981 */ /* 0x000f22000c2e1900 */
[----:B------:R-:W-:Y:S02]  /*0f40*/  SEL R23, R23, RZ, !P3 ;  /* 0x000000ff17177207 */ /* 0x000fe40005800000 */
[----:B------:R-:W-:Y:S01]  /*0f50*/  SEL R14, R14, RZ, !P3 ;  /* 0x000000ff0e0e7207 */ /* 0x000fe20005800000 */
[----:B------:R-:W-:Y:S02]  /*0f60*/  IMAD.MOV.U32 R51, RZ, RZ, RZ ;  /* 0x000000ffff337224 */ /* 0x000fe400078e00ff */
[----:B------:R-:W-:-:S05]  /*0f70*/  IMAD.WIDE R26, R19, 0x4, R26 ;  /* 0x00000004131a7825 */ /* 0x000fca00078e021a */
[----:B------:R-:W5:Y:S01]  /*0f80*/  @!P4 LDG.E.EL R51, desc[UR4][R26.64+-0x100] ;  /* 0xffff00041a33c981 */ /* 0x000f62000c2e1900 */
[----:B---3--:R-:W-:-:S05]  /*0f90*/  SEL R33, R33, RZ, !P0 ;  /* 0x000000ff21217207 */ /* 0x008fca0004000000 */
[----:B------:R-:W-:Y:S01]  /*0fa0*/  FADD R8, R33, R8 ;  /* 0x0000000821087221 */ /* 0x000fe20000000000 */
[----:B------:R-:W-:Y:S02]  /*0fb0*/  SEL R33, R20, RZ, !P3 ;  /* 0x000000ff14217207 */ /* 0x000fe40005800000 */
[----:B------:R-:W-:Y:S01]  /*0fc0*/  SEL R20, R13, RZ, !P3 ;  /* 0x000000ff0d147207 */ /* 0x000fe20005800000 */
[----:B------:R-:W-:Y:S01]  /*0fd0*/  FADD R13, R14, R23 ;  /* 0x000000170e0d7221 */ /* 0x000fe20000000000 */
[----:B------:R-:W-:-:S03]  /*0fe0*/  IMAD.MOV.U32 R23, RZ, RZ, RZ ;  /* 0x000000ffff177224 */ /* 0x000fc600078e00ff */
[----:B------:R-:W-:Y:S01]  /*0ff0*/  FADD R14, R20, R33 ;  /* 0x00000021140e7221 */ /* 0x000fe20000000000 */
[----:B------:R-:W-:Y:S02]  /*1000*/  IMAD.MOV.U32 R20, RZ, RZ, RZ ;  /* 0x000000ffff147224 */ /* 0x000fe400078e00ff */
[----:B------:R-:W-:Y:S01]  /*1010*/  IMAD.MOV.U32 R33, RZ, RZ, RZ ;  /* 0x000000ffff217224 */ /* 0x000fe200078e00ff */
[----:B------:R-:W3:Y:S04]  /*1020*/  @!P4 LDG.E.EL R23, desc[UR4][R26.64+-0x100] ;  /* 0xffff00041a17c981 */ /* 0x000ee8000c2e1900 */
[----:B------:R-:W3:Y:S04]  /*1030*/  @!P4 LDG.E.EL R20, desc[UR4][R26.64+-0x100] ;  /* 0xffff00041a14c981 */ /* 0x000ee8000c2e1900 */
[----:B------:R0:W3:Y:S02]  /*1040*/  @!P4 LDG.E.EL R33, desc[UR4][R26.64+-0x100] ;  /* 0xffff00041a21c981 */ /* 0x0000e4000c2e1900 */
[----:B0-----:R-:W-:-:S04]  /*1050*/  IADD3 R26, P6, R30, UR6, RZ ;  /* 0x000000061e1a7c10 */ /* 0x001fc8000ffde0ff */
[----:B------:R-:W-:Y:S02]  /*1060*/  IADD3.X R27, R31, UR7, RZ, P6, !PT ;  /* 0x000000071f1b7c10 */ /* 0x000fe4000b7fe4ff */
[----:B--2---:R-:W-:Y:S02]  /*1070*/  SEL R9, R9, RZ, !P5 ;  /* 0x000000ff09097207 */ /* 0x004fe40006800000 */
[----:B----4-:R-:W-:-:S05]  /*1080*/  SEL R52, R52, RZ, !P5 ;  /* 0x000000ff34347207 */ /* 0x010fca0006800000 */
[----:B------:R-:W-:Y:S01]  /*1090*/  FADD R9, R52, R9 ;  /* 0x0000000934097221 */ /* 0x000fe20000000000 */
[----:B------:R-:W-:-:S06]  /*10a0*/  IMAD.MOV.U32 R52, RZ, RZ, RZ ;  /* 0x000000ffff347224 */ /* 0x000fcc00078e00ff */
[----:B------:R-:W2:Y:S01]  /*10b0*/  @!P5 LDG.E.EL R52, desc[UR4][R26.64+-0x100] ;  /* 0xffff00041a34d981 */ /* 0x000ea2000c2e1900 */
[----:B------:R-:W-:Y:S02]  /*10c0*/  SEL R11, R11, RZ, !P5 ;  /* 0x000000ff0b0b7207 */ /* 0x000fe40006800000 */
[----:B------:R-:W-:-:S04]  /*10d0*/  IADD3 R36, P6, R32, UR6, RZ ;  /* 0x0000000620247c10 */ /* 0x000fc8000ffde0ff */
[----:B------:R-:W-:Y:S02]  /*10e0*/  IADD3.X R37, R18, UR7, RZ, P6, !PT ;  /* 0x0000000712257c10 */ /* 0x000fe4000b7fe4ff */
[----:B--2---:R-:W-:-:S05]  /*10f0*/  SEL R52, R52, RZ, !P5 ;  /* 0x000000ff34347207 */ /* 0x004fca0006800000 */
[----:B------:R-:W-:Y:S01]  /*1100*/  FADD R11, R52, R11 ;  /* 0x0000000b340b7221 */ /* 0x000fe20000000000 */
[----:B------:R-:W-:-:S06]  /*1110*/  IMAD.MOV.U32 R52, RZ, RZ, RZ ;  /* 0x000000ffff347224 */ /* 0x000fcc00078e00ff */
[----:B------:R-:W2:Y:S01]  /*1120*/  @!P5 LDG.E.EL R52, desc[UR4][R36.64+-0x100] ;  /* 0xffff00042434d981 */ /* 0x000ea2000c2e1900 */
[----:B-----5:R-:W-:Y:S02]  /*1130*/  SEL R53, R10, RZ, !P5 ;  /* 0x000000ff0a357207 */ /* 0x020fe40006800000 */
[----:B------:R-:W-:-:S04]  /*1140*/  IADD3 R26, P6, R24, UR6, RZ ;  /* 0x00000006181a7c10 */ /* 0x000fc8000ffde0ff */
[----:B------:R-:W-:Y:S02]  /*1150*/  IADD3.X R27, R22, UR7, RZ, P6, !PT ;  /* 0x00000007161b7c10 */ /* 0x000fe4000b7fe4ff */
[----:B--2---:R-:W-:-:S05]  /*1160*/  SEL R52, R52, RZ, !P5 ;  /* 0x000000ff34347207 */ /* 0x004fca0006800000 */
        /* <DEDUP_REMOVED lines=10> */
[----:B---3--:R-:W-:Y:S02]  /*1210*/  SEL R53, R20, RZ, !P4 ;  /* 0x000000ff14357207 */ /* 0x008fe40006000000 */
[----:B------:R-:W-:-:S04]  /*1220*/  IADD3 R26, P6, R45, UR6, RZ ;  /* 0x000000062d1a7c10 */ /* 0x000fc8000ffde0ff */
[----:B------:R-:W-:Y:S02]  /*1230*/  IADD3.X R27, R46, UR7, RZ, P6, !PT ;  /* 0x000000072e1b7c10 */ /* 0x000fe4000b7fe4ff */
[----:B--2---:R-:W-:-:S05]  /*1240*/  SEL R52, R52, RZ, !P4 ;  /* 0x000000ff34347207 */ /* 0x004fca0006000000 */
[----:B------:R-:W-:Y:S01]  /*1250*/  FADD R20, R52, R53 ;  /* 0x0000003534147221 */ /* 0x000fe20000000000 */
[----:B------:R-:W-:-:S06]  /*1260*/  IMAD.MOV.U32 R52, RZ, RZ, RZ ;  /* 0x000000ffff347224 */ /* 0x000fcc00078e00ff */
[----:B------:R0:W2:Y:S01]  /*1270*/  @!P4 LDG.E.EL R52, desc[UR4][R26.64+-0x100] ;  /* 0xffff00041a34c981 */ /* 0x0000a2000c2e1900 */
[----:B------:R-:W-:Y:S02]  /*1280*/  SEL R23, R23, RZ, !P4 ;  /* 0x000000ff17177207 */ /* 0x000fe40006000000 */
[----:B------:R-:W-:-:S04]  /*1290*/  IADD3 R36, P6, R48, UR6, RZ ;  /* 0x0000000630247c10 */ /* 0x000fc8000ffde0ff */
[----:B------:R-:W-:Y:S02]  /*12a0*/  IADD3.X R37, R47, UR7, RZ, P6, !PT ;  /* 0x000000072f257c10 */ /* 0x000fe4000b7fe4ff */
[----:B0-----:R-:W-:Y:S02]  /*12b0*/  IADD3 R26, P6, R50, UR6, RZ ;  /* 0x00000006321a7c10 */ /* 0x001fe4000ffde0ff */
[----:B--2---:R-:W-:-:S05]  /*12c0*/  SEL R52, R52, RZ, !P4 ;  /* 0x000000ff34347207 */ /* 0x004fca0006000000 */
[----:B------:R-:W-:Y:S01]  /*12d0*/  FADD R23, R52, R23 ;  /* 0x0000001734177221 */ /* 0x000fe20000000000 */
[----:B------:R-:W-:-:S06]  /*12e0*/  IMAD.MOV.U32 R52, RZ, RZ, RZ ;  /* 0x000000ffff347224 */ /* 0x000fcc00078e00ff */
[----:B------:R0:W2:Y:S01]  /*12f0*/  @!P4 LDG.E.EL R52, desc[UR4][R36.64+-0x100] ;  /* 0xffff00042434c981 */ /* 0x0000a2000c2e1900 */
[----:B------:R-:W-:Y:S02]  /*1300*/  IADD3.X R27, R49, UR7, RZ, P6, !PT ;  /* 0x00000007311b7c10 */ /* 0x000fe4000b7fe4ff */
[----:B------:R-:W-:-:S04]  /*1310*/  IADD3 R28, P6, R28, UR8, RZ ;  /* 0x000000081c1c7c10 */ /* 0x000fc8000ffde0ff */
[----:B------:R-:W-:Y:S02]  /*1320*/  IADD3.X R29, R29, UR9, RZ, P6, !PT ;  /* 0x000000091d1d7c10 */ /* 0x000fe4000b7fe4ff */
[----:B------:R-:W-:-:S04]  /*1330*/  IADD3 R30, P6, R30, UR8, RZ ;  /* 0x000000081e1e7c10 */ /* 0x000fc8000ffde0ff */
[----:B------:R-:W-:Y:S02]  /*1340*/  IADD3.X R31, R31, UR9, RZ, P6, !PT ;  /* 0x000000091f1f7c10 */ /* 0x000fe4000b7fe4ff */
[----:B------:R-:W-:Y:S02]  /*1350*/  IADD3 R32, P6, R32, UR8, RZ ;  /* 0x0000000820207c10 */ /* 0x000fe4000ffde0ff */
[----:B------:R-:W-:Y:S02]  /*1360*/  SEL R53, R33, RZ, !P4 ;  /* 0x000000ff21357207 */ /* 0x000fe40006000000 */
[----:B------:R-:W-:Y:S02]  /*1370*/  IADD3.X R33, R18, UR9, RZ, P6, !PT ;  /* 0x0000000912217c10 */ /* 0x000fe4000b7fe4ff */
[----:B0-----:R-:W-:-:S04]  /*1380*/  IADD3 R36, P6, R24, UR8, RZ ;  /* 0x0000000818247c10 */ /* 0x001fc8000ffde0ff */
[----:B------:R-:W-:Y:S02]  /*1390*/  IADD3.X R37, R22, UR9, RZ, P6, !PT ;  /* 0x0000000916257c10 */ /* 0x000fe4000b7fe4ff */
[----:B------:R-:W-:Y:S01]  /*13a0*/  ISETP.GT.AND P6, PT, R17, 0x5f, PT ;  /* 0x0000005f1100780c */ /* 0x000fe20003fc4270 */
[----:B------:R-:W-:Y:S02]  /*13b0*/  IMAD.MOV.U32 R22, RZ, RZ, RZ ;  /* 0x000000ffff167224 */ /* 0x000fe400078e00ff */
[----:B------:R-:W-:-:S06]  /*13c0*/  IMAD.MOV.U32 R18, RZ, RZ, RZ ;  /* 0x000000ffff127224 */ /* 0x000fcc00078e00ff */
[----:B------:R-:W3:Y:S04]  /*13d0*/  @!P4 LDG.E.EL R18, desc[UR4][R26.64+-0x100] ;  /* 0xffff00041a12c981 */ /* 0x000ee8000c2e1900 */
[----:B------:R0:W4:Y:S02]  /*13e0*/  @P6 LDG.E.EL R22, desc[UR4][R28.64+-0x180] ;  /* 0xfffe80041c166981 */ /* 0x000124000c2e1900 */
[----:B0-----:R-:W-:-:S06]  /*13f0*/  CS2R R28, SRZ ;  /* 0x00000000001c7805 */ /* 0x001fcc000001ff00 */
[----:B------:R0:W5:Y:S04]  /*1400*/  @P6 LDG.E.EL R28, desc[UR4][R30.64+-0x180] ;  /* 0xfffe80041e1c6981 */ /* 0x000168000c2e1900 */
[----:B------:R1:W3:Y:S01]  /*1410*/  @P6 LDG.E.EL R29, desc[UR4][R32.64+-0x180] ;  /* 0xfffe8004201d6981 */ /* 0x0002e2000c2e1900 */
[----:B0-----:R-:W-:-:S06]  /*1420*/  CS2R R30, SRZ ;  /* 0x00000000001e7805 */ /* 0x001fcc000001ff00 */
[----:B------:R0:W3:Y:S01]  /*1430*/  @P6 LDG.E.EL R30, desc[UR4][R36.64+-0x180] ;  /* 0xfffe8004241e6981 */ /* 0x0000e2000c2e1900 */
[----:B-1----:R-:W-:Y:S01]  /*1440*/  CS2R R32, SRZ ;  /* 0x0000000000207805 */ /* 0x002fe2000001ff00 */
[----:B0-----:R-:W-:Y:S01]  /*1450*/  IMAD.MOV.U32 R36, RZ, RZ, RZ ;  /* 0x000000ffff247224 */ /* 0x001fe200078e00ff */
[----:B--2---:R-:W-:-:S05]  /*1460*/  SEL R52, R52, RZ, !P4 ;  /* 0x000000ff34347207 */ /* 0x004fca0006000000 */
[----:B------:R-:W-:Y:S02]  /*1470*/  FADD R24, R52, R53 ;  /* 0x0000003534187221 */ /* 0x000fe40000000000 */
[----:B------:R-:W0:Y:S02]  /*1480*/  LDC.64 R52, c[0x0][0x248] ;  /* 0x00009200ff347b82 */ /* 0x000e240000000a00 */
[----:B0-----:R-:W-:-:S05]  /*1490*/  IMAD.WIDE R26, R17, 0x4, R52 ;  /* 0x00000004111a7825 */ /* 0x001fca00078e0234 */
[----:B------:R-:W2:Y:S04]  /*14a0*/  @P6 LDG.E.EL R36, desc[UR4][R26.64+-0x180] ;  /* 0xfffe80041a246981 */ /* 0x000ea8000c2e1900 */
[----:B------:R-:W2:Y:S04]  /*14b0*/  @P6 LDG.E.EL R33, desc[UR4][R26.64+-0x180] ;  /* 0xfffe80041a216981 */ /* 0x000ea8000c2e1900 */
[----:B------:R-:W2:Y:S04]  /*14c0*/  @P6 LDG.E.EL R31, desc[UR4][R26.64+-0x180] ;  /* 0xfffe80041a1f6981 */ /* 0x000ea8000c2e1900 */
[----:B------:R-:W2:Y:S01]  /*14d0*/  @P6 LDG.E.EL R32, desc[UR4][R26.64+-0x180] ;  /* 0xfffe80041a206981 */ /* 0x000ea2000c2e1900 */
[----:B----4-:R-:W-:-:S02]  /*14e0*/  SEL R17, R22, RZ, P6 ;  /* 0x000000ff16117207 */ /* 0x010fc40003000000 */
[----:B-----5:R-:W-:Y:S02]  /*14f0*/  SEL R22, R28, RZ, P6 ;  /* 0x000000ff1c167207 */ /* 0x020fe40003000000 */
[----:B---3--:R-:W-:Y:S02]  /*1500*/  SEL R29, R29, RZ, P6 ;  /* 0x000000ff1d1d7207 */ /* 0x008fe40003000000 */
[----:B------:R-:W-:Y:S01]  /*1510*/  SEL R30, R30, RZ, P6 ;  /* 0x000000ff1e1e7207 */ /* 0x000fe20003000000 */
[----:B------:R-:W-:Y:S01]  /*1520*/  IMAD.WIDE R52, R19, 0x4, R52 ;  /* 0x0000000413347825 */ /* 0x000fe200078e0234 */
[----:B--2---:R-:W-:-:S05]  /*1530*/  SEL R36, R36, RZ, P6 ;  /* 0x000000ff24247207 */ /* 0x004fca0003000000 */
[----:B------:R-:W-:Y:S01]  /*1540*/  FADD R17, R17, R36 ;  /* 0x0000002411117221 */ /* 0x000fe20000000000 */
[----:B------:R-:W-:Y:S02]  /*1550*/  SEL R36, R33, RZ, P6 ;  /* 0x000000ff21247207 */ /* 0x000fe40003000000 */
[----:B------:R-:W-:Y:S02]  /*1560*/  SEL R31, R31, RZ, P6 ;  /* 0x000000ff1f1f7207 */ /* 0x000fe40003000000 */
[----:B------:R-:W-:-:S03]  /*1570*/  SEL R33, R32, RZ, P6 ;  /* 0x000000ff20217207 */ /* 0x000fc60003000000 */
[----:B------:R-:W-:Y:S01]  /*1580*/  FADD R22, R22, R31 ;  /* 0x0000001f16167221 */ /* 0x000fe20000000000 */
[----:B------:R-:W-:Y:S01]  /*1590*/  FADD R26, R29, R36 ;  /* 0x000000241d1a7221 */ /* 0x000fe20000000000 */
[----:B------:R-:W-:Y:S01]  /*15a0*/  FADD R27, R30, R33 ;  /* 0x000000211e1b7221 */ /* 0x000fe20000000000 */
[----:B------:R-:W-:Y:S02]  /*15b0*/  @P5 FSEL R9, R17, RZ, P6 ;  /* 0x000000ff11095208 */ /* 0x000fe40003000000 */
[----:B------:R-:W-:Y:S02]  /*15c0*/  @P5 FSEL R11, R22, RZ, P6 ;  /* 0x000000ff160b5208 */ /* 0x000fe40003000000 */
[----:B------:R-:W-:Y:S02]  /*15d0*/  @P5 FSEL R10, R26, RZ, P6 ;  /* 0x000000ff1a0a5208 */ /* 0x000fe40003000000 */
[----:B------:R-:W-:Y:S02]  /*15e0*/  @P5 FSEL R21, R27, RZ, P6 ;  /* 0x000000ff1b155208 */ /* 0x000fe40003000000 */
[----:B------:R-:W-:-:S02]  /*15f0*/  IADD3 R26, P6, R43, UR8, RZ ;  /* 0x000000082b1a7c10 */ /* 0x000fc4000ffde0ff */
[----:B------:R-:W-:Y:S02]  /*1600*/  ISETP.GT.AND P5, PT, R19, 0x5f, PT ;  /* 0x0000005f1300780c */ /* 0x000fe40003fa4270 */
[----:B------:R-:W-:Y:S02]  /*1610*/  IADD3.X R27, R44, UR9, RZ, P6, !PT ;  /* 0x000000092c1b7c10 */ /* 0x000fe4000b7fe4ff */
[----:B------:R-:W-:Y:S01]  /*1620*/  IADD3 R28, P6, R45, UR8, RZ ;  /* 0x000000082d1c7c10 */ /* 0x000fe2000ffde0ff */
[----:B------:R-:W-:-:S03]  /*1630*/  IMAD.MOV.U32 R17, RZ, RZ, RZ ;  /* 0x000000ffff117224 */ /* 0x000fc600078e00ff */
[----:B------:R-:W-:Y:S02]  /*1640*/  IADD3.X R29, R46, UR9, RZ, P6, !PT ;  /* 0x000000092e1d7c10 */ /* 0x000fe4000b7fe4ff */
[----:B------:R-:W-:Y:S01]  /*1650*/  IADD3 R30, P6, R48, UR8, RZ ;  /* 0x00000008301e7c10 */ /* 0x000fe2000ffde0ff */
[----:B------:R-:W-:Y:S01]  /*1660*/  IMAD.MOV.U32 R22, RZ, RZ, RZ ;  /* 0x000000ffff167224 */ /* 0x000fe200078e00ff */
[----:B------:R-:W-:Y:S01]  /*1670*/  CS2R R36, SRZ ;  /* 0x0000000000247805 */ /* 0x000fe2000001ff00 */
[----:B------:R0:W2:Y:S01]  /*1680*/  @P5 LDG.E.EL R17, desc[UR4][R26.64+-0x180] ;  /* 0xfffe80041a115981 */ /* 0x0000a2000c2e1900 */
[----:B------:R-:W-:Y:S02]  /*1690*/  IADD3.X R31, R47, UR9, RZ, P6, !PT ;  /* 0x000000092f1f7c10 */ /* 0x000fe4000b7fe4ff */
[----:B------:R-:W-:Y:S01]  /*16a0*/  CS2R R32, SRZ ;  /* 0x0000000000207805 */ /* 0x000fe2000001ff00 */
[----:B------:R-:W-:Y:S01]  /*16b0*/  IMAD.MOV.U32 R43, RZ, RZ, RZ ;  /* 0x000000ffff2b7224 */ /* 0x000fe200078e00ff */
[----:B------:R1:W3:Y:S01]  /*16c0*/  @P5 LDG.E.EL R22, desc[UR4][R28.64+-0x180] ;  /* 0xfffe80041c165981 */ /* 0x0002e2000c2e1900 */
[----:B------:R-:W-:-:S03]  /*16d0*/  IMAD.MOV.U32 R19, RZ, RZ, RZ ;  /* 0x000000ffff137224 */ /* 0x000fc600078e00ff */
[----:B------:R-:W4:Y:S01]  /*16e0*/  @P5 LDG.E.EL R36, desc[UR4][R52.64+-0x180] ;  /* 0xfffe800434245981 */ /* 0x000f22000c2e1900 */
[----:B0-----:R-:W-:-:S03]  /*16f0*/  IADD3 R26, P6, R50, UR8, RZ ;  /* 0x00000008321a7c10 */ /* 0x001fc6000ffde0ff */
[----:B------:R-:W5:Y:S01]  /*1700*/  @P5 LDG.E.EL R32, desc[UR4][R30.64+-0x180] ;  /* 0xfffe80041e205981 */ /* 0x000f62000c2e1900 */
[----:B------:R-:W-:Y:S01]  /*1710*/  IADD3.X R27, R49, UR9, RZ, P6, !PT ;  /* 0x00000009311b7c10 */ /* 0x000fe2000b7fe4ff */
[----:B-1----:R-:W0:Y:S02]  /*1720*/  LDC.64 R28, c[0x0][0x250] ;  /* 0x00009400ff1c7b82 */ /* 0x002e240000000a00 */
[----:B------:R-:W5:Y:S04]  /*1730*/  @P5 LDG.E.EL R33, desc[UR4][R52.64+-0x180] ;  /* 0xfffe800434215981 */ /* 0x000f68000c2e1900 */
[----:B------:R-:W5:Y:S04]  /*1740*/  @P5 LDG.E.EL R37, desc[UR4][R52.64+-0x180] ;  /* 0xfffe800434255981 */ /* 0x000f68000c2e1900 */
[----:B------:R-:W5:Y:S04]  /*1750*/  @P5 LDG.E.EL R43, desc[UR4][R52.64+-0x180] ;  /* 0xfffe8004342b5981 */ /* 0x000f68000c2e1900 */
[----:B------:R1:W5:Y:S01]  /*1760*/  @P5 LDG.E.EL R19, desc[UR4][R26.64+-0x180] ;  /* 0xfffe80041a135981 */ /* 0x000362000c2e1900 */
[----:B------:R-:W-:-:S02]  /*1770*/  SEL R51, R51, RZ, !P4 ;  /* 0x000000ff33337207 */ /* 0x000fc40006000000 */
[----:B------:R-:W-:-:S05]  /*1780*/  SEL R18, R18, RZ, !P4 ;  /* 0x000000ff12127207 */ /* 0x000fca0006000000 */
[----:B-1----:R-:W-:Y:S01]  /*1790*/  FADD R27, R18, R51 ;  /* 0x00000033121b7221 */ /* 0x002fe20000000000 */
[----:B------:R-:W-:Y:S02]  /*17a0*/  SEL R25, R25, RZ, !P1 ;  /* 0x000000ff19197207 */ /* 0x000fe40004800000 */
[----:B------:R-:W-:Y:S02]  /*17b0*/  SEL R42, R42, RZ, !P1 ;  /* 0x000000ff2a2a7207 */ /* 0x000fe40004800000 */
[----:B------:R-:W-:Y:S02]  /*17c0*/  SEL R34, R34, RZ, !P1 ;  /* 0x000000ff22227207 */ /* 0x000fe40004800000 */
[----:B------:R-:W-:Y:S01]  /*17d0*/  SEL R35, R35, RZ, !P1 ;  /* 0x000000ff23237207 */ /* 0x000fe20004800000 */
[----:B0-----:R-:W-:Y:S01]  /*17e0*/  IMAD.WIDE R28, R16, 0x4, R28 ;  /* 0x00000004101c7825 */ /* 0x001fe200078e021c */
[----:B------:R-:W-:Y:S02]  /*17f0*/  @P3 FSEL R12, R2, R9, !P2 ;  /* 0x00000009020c3208 */ /* 0x000fe40005000000 */
[----:B------:R-:W-:-:S02]  /*1800*/  @P3 FSEL R13, R0, R11, !P2 ;  /* 0x0000000b000d3208 */ /* 0x000fc40005000000 */
[----:B------:R-:W-:Y:S02]  /*1810*/  @P3 FSEL R14, R3, R10, !P2 ;  /* 0x0000000a030e3208 */ /* 0x000fe40005000000 */
[----:B------:R-:W-:-:S05]  /*1820*/  @P3 FSEL R15, R4, R21, !P2 ;  /* 0x00000015040f3208 */ /* 0x000fca0005000000 */
[----:B------:R-:W-:Y:S01]  /*1830*/  STG.E.128 desc[UR4][R28.64], R12 ;  /* 0x0000000c1c007986 */ /* 0x000fe2000c101d04 */
[----:B--2---:R-:W-:Y:S02]  /*1840*/  SEL R17, R17, RZ, P5 ;  /* 0x000000ff11117207 */ /* 0x004fe40002800000 */
[----:B---3--:R-:W-:Y:S02]  /*1850*/  SEL R22, R22, RZ, P5 ;  /* 0x000000ff16167207 */ /* 0x008fe40002800000 */
[----:B----4-:R-:W-:Y:S02]  /*1860*/  SEL R31, R36, RZ, P5 ;  /* 0x000000ff241f7207 */ /* 0x010fe40002800000 */
[----:B-----5:R-:W-:Y:S02]  /*1870*/  SEL R32, R32, RZ, P5 ;  /* 0x000000ff20207207 */ /* 0x020fe40002800000 */
[----:B------:R-:W-:Y:S02]  /*1880*/  SEL R30, R33, RZ, P5 ;  /* 0x000000ff211e7207 */ /* 0x000fe40002800000 */
[----:B------:R-:W-:Y:S01]  /*1890*/  SEL R37, R37, RZ, P5 ;  /* 0x000000ff25257207 */ /* 0x000fe20002800000 */
[----:B------:R-:W-:-:S02]  /*18a0*/  FADD R18, R22, R31 ;  /* 0x0000001f16127221 */ /* 0x000fc40000000000 */
[----:B------:R-:W-:Y:S01]  /*18b0*/  FADD R17, R17, R30 ;  /* 0x0000001e11117221 */ /* 0x000fe20000000000 */
[----:B------:R-:W-:Y:S02]  /*18c0*/  SEL R43, R43, RZ, P5 ;  /* 0x000000ff2b2b7207 */ /* 0x000fe40002800000 */
[----:B------:R-:W-:Y:S01]  /*18d0*/  SEL R26, R19, RZ, P5 ;  /* 0x000000ff131a7207 */ /* 0x000fe20002800000 */
[----:B------:R-:W-:Y:S01]  /*18e0*/  FADD R19, R32, R37 ;  /* 0x0000002520137221 */ /* 0x000fe20000000000 */
[----:B------:R-:W-:-:S03]  /*18f0*/  @P4 FSEL R23, R18, RZ, P5 ;  /* 0x000000ff12174208 */ /* 0x000fc60002800000 */
[----:B------:R-:W-:Y:S01]  /*1900*/  FADD R43, R26, R43 ;  /* 0x0000002b1a2b7221 */ /* 0x000fe20000000000 */
[----:B------:R-:W-:Y:S02]  /*1910*/  @P4 FSEL R20, R17, RZ, P5 ;  /* 0x000000ff11144208 */ /* 0x000fe40002800000 */
[----:B------:R-:W-:Y:S02]  /*1920*/  @P4 FSEL R24, R19, RZ, P5 ;  /* 0x000000ff13184208 */ /* 0x000fe40002800000 */
[----:B------:R-:W-:Y:S02]  /*1930*/  SEL R18, R39, RZ, !P1 ;  /* 0x000000ff27127207 */ /* 0x000fe40004800000 */
[----:B------:R-:W-:Y:S02]  /*1940*/  SEL R17, R40, RZ, !P1 ;  /* 0x000000ff28117207 */ /* 0x000fe40004800000 */
[----:B------:R-:W-:Y:S02]  /*1950*/  SEL R22, R41, RZ, !P1 ;  /* 0x000000ff29167207 */ /* 0x000fe40004800000 */
[----:B------:R-:W-:-:S02]  /*1960*/  SEL R19, R38, RZ, !P1 ;  /* 0x000000ff26137207 */ /* 0x000fc40004800000 */
[----:B------:R-:W-:Y:S01]  /*1970*/  @P4 FSEL R27, R43, RZ, P5 ;  /* 0x000000ff2b1b4208 */ /* 0x000fe20002800000 */
[----:B------:R-:W-:Y:S01]  /*1980*/  FADD R16, R25, R18 ;  /* 0x0000001219107221 */ /* 0x000fe20000000000 */
[----:B------:R-:W-:Y:S01]  /*1990*/  FADD R17, R34, R17 ;  /* 0x0000001122117221 */ /* 0x000fe20000000000 */
[----:B------:R-:W-:Y:S01]  /*19a0*/  FADD R18, R35, R22 ;  /* 0x0000001623127221 */ /* 0x000fe20000000000 */
[----:B------:R-:W-:Y:S01]  /*19b0*/  FADD R19, R19, R42 ;  /* 0x0000002a13137221 */ /* 0x000fe20000000000 */
[----:B------:R-:W-:Y:S02]  /*19c0*/  @P1 FSEL R16, R5, R20, !P0 ;  /* 0x0000001405101208 */ /* 0x000fe40004000000 */
[----:B------:R-:W-:Y:S02]  /*19d0*/  @P1 FSEL R17, R6, R23, !P0 ;  /* 0x0000001706111208 */ /* 0x000fe40004000000 */
[----:B------:R-:W-:Y:S02]  /*19e0*/  @P1 FSEL R18, R7, R24, !P0 ;  /* 0x0000001807121208 */ /* 0x000fe40004000000 */
[----:B------:R-:W-:-:S05]  /*19f0*/  @P1 FSEL R19, R8, R27, !P0 ;  /* 0x0000001b08131208 */ /* 0x000fca0004000000 */
[----:B------:R-:W-:Y:S01]  /*1a00*/  STG.E.128 desc[UR4][R28.64+0x800], R16 ;  /* 0x000800101c007986 */ /* 0x000fe2000c101d04 */
[----:B------:R-:W-:Y:S05]  /*1a10*/  EXIT ;  /* 0x000000000000794d */ /* 0x000fea0003800000 */
.L_x_0:
[----:B------:R-:W-:-:S00]  /*1a20*/  BRA `(.L_x_0) ;  /* 0xfffffffc00fc7947 */ /* 0x000fc0000383ffff */
[----:B------:R-:W-:-:S00]  /*1a30*/  NOP ;  /* 0x0000000000007918 */ /* 0x000fc00000000000 */
        /* <DEDUP_REMOVED lines=12> */
.L_x_1:


//--------------------- .nv.constant0.triton_poi_fused_cat_6 --------------------------
	.section	.nv.constant0.triton_poi_fused_cat_6,"a",@progbits
	.sectionflags	@""
	.align	4
.nv.constant0.triton_poi_fused_cat_6:
	.zero		604
